//
// Generated by NVIDIA NVVM Compiler
//
// Compiler Build ID: CL-36424714
// Cuda compilation tools, release 13.0, V13.0.88
// Based on NVVM 20.0.0
//

.version 9.0
.target sm_100
.address_size 64

	// .globl	_Z10vector_addPiPKiS1_i

.visible .entry _Z10vector_addPiPKiS1_i(
	.param .u64 .ptr .align 1 _Z10vector_addPiPKiS1_i_param_0,
	.param .u64 .ptr .align 1 _Z10vector_addPiPKiS1_i_param_1,
	.param .u64 .ptr .align 1 _Z10vector_addPiPKiS1_i_param_2,
	.param .u32 _Z10vector_addPiPKiS1_i_param_3
)
{
	.reg .pred 	%p<2>;
	.reg .b32 	%r<9>;
	.reg .b64 	%rd<11>;

	ld.param.u64 	%rd1, [_Z10vector_addPiPKiS1_i_param_0];
	ld.param.u64 	%rd2, [_Z10vector_addPiPKiS1_i_param_1];
	ld.param.u64 	%rd3, [_Z10vector_addPiPKiS1_i_param_2];
	ld.param.u32 	%r2, [_Z10vector_addPiPKiS1_i_param_3];
	mov.u32 	%r3, %ctaid.x;
	mov.u32 	%r4, %ntid.x;
	mov.u32 	%r5, %tid.x;
	mad.lo.s32 	%r1, %r3, %r4, %r5;
	setp.ge.s32 	%p1, %r1, %r2;
	@%p1 bra 	$L__BB0_2;
	cvta.to.global.u64 	%rd4, %rd2;
	cvta.to.global.u64 	%rd5, %rd3;
	cvta.to.global.u64 	%rd6, %rd1;
	mul.wide.s32 	%rd7, %r1, 4;
	add.s64 	%rd8, %rd4, %rd7;
	ld.global.u32 	%r6, [%rd8];
	add.s64 	%rd9, %rd5, %rd7;
	ld.global.u32 	%r7, [%rd9];
	add.s32 	%r8, %r7, %r6;
	add.s64 	%rd10, %rd6, %rd7;
	st.global.u32 	[%rd10], %r8;
$L__BB0_2:
	ret;

}
	// .globl	_Z20use_local_memory_GPUf
.visible .entry _Z20use_local_memory_GPUf(
	.param .f32 _Z20use_local_memory_GPUf_param_0
)
{


	ret;

}
	// .globl	_Z21use_global_memory_GPUPf
.visible .entry _Z21use_global_memory_GPUPf(
	.param .u64 .ptr .align 1 _Z21use_global_memory_GPUPf_param_0
)
{
	.reg .b32 	%r<3>;
	.reg .b32 	%f<2>;
	.reg .b64 	%rd<5>;

	ld.param.u64 	%rd1, [_Z21use_global_memory_GPUPf_param_0];
	cvta.to.global.u64 	%rd2, %rd1;
	mov.u32 	%r1, %tid.x;
	shl.b32 	%r2, %r1, 1;
	cvt.rn.f32.u32 	%f1, %r2;
	mul.wide.u32 	%rd3, %r1, 4;
	add.s64 	%rd4, %rd2, %rd3;
	st.global.f32 	[%rd4], %f1;
	ret;

}


// ===== COMPILED SASS (sm_100) =====

	.target	sm_100

	.elftype	@"ET_EXEC"


//--------------------- .note.nv.tkinfo           --------------------------
	.section	.note.nv.tkinfo,"",@"SHT_NOTE"
	.sectionflags	@"SHF_NOTE_NV_TKINFO"
	.tkinfo
        /*0018*/ 	.word	0x00000002
        /*0030*/ 	.string	""
        /*0030*/ 	.string	"ptxas"
        /*0030*/ 	.string	"Cuda compilation tools, release 13.0, V13.0.88"
        /*0030*/ 	.string	"Build cuda_13.0.r13.0/compiler.36424714_0"
        /*0030*/ 	.string	"-arch sm_100 -m 64 "



//--------------------- .note.nv.cuinfo           --------------------------
	.section	.note.nv.cuinfo,"",@"SHT_NOTE"
	.sectionflags	@"SHF_NOTE_NV_CUINFO"
        /*0018*/ 	.short	0x0002
        /*001a*/ 	.short	0x0064
        /*001c*/ 	.short	0x0082
	.zero		2


//--------------------- .nv.info                  --------------------------
	.section	.nv.info,"",@"SHT_CUDA_INFO"
	.align	4


	//----- nvinfo : EIATTR_REGCOUNT
	.align		4
        /*0000*/ 	.byte	0x04, 0x2f
        /*0002*/ 	.short	(.L_1 - .L_0)
	.align		4
.L_0:
        /*0004*/ 	.word	index@(_Z10vector_addPiPKiS1_i)
        /*0008*/ 	.word	0x0000000c


	//----- nvinfo : EIATTR_FRAME_SIZE
	.align		4
.L_1:
        /*000c*/ 	.byte	0x04, 0x11
        /*000e*/ 	.short	(.L_3 - .L_2)
	.align		4
.L_2:
        /*0010*/ 	.word	index@(_Z10vector_addPiPKiS1_i)
        /*0014*/ 	.word	0x00000000


	//----- nvinfo : EIATTR_REGCOUNT
	.align		4
.L_3:
        /*0018*/ 	.byte	0x04, 0x2f
        /*001a*/ 	.short	(.L_5 - .L_4)
	.align		4
.L_4:
        /*001c*/ 	.word	index@(_Z20use_local_memory_GPUf)
        /*0020*/ 	.word	0x00000004


	//----- nvinfo : EIATTR_FRAME_SIZE
	.align		4
.L_5:
        /*0024*/ 	.byte	0x04, 0x11
        /*0026*/ 	.short	(.L_7 - .L_6)
	.align		4
.L_6:
        /*0028*/ 	.word	index@(_Z20use_local_memory_GPUf)
        /*002c*/ 	.word	0x00000000


	//----- nvinfo : EIATTR_REGCOUNT
	.align		4
.L_7:
        /*0030*/ 	.byte	0x04, 0x2f
        /*0032*/ 	.short	(.L_9 - .L_8)
	.align		4
.L_8:
        /*0034*/ 	.word	index@(_Z21use_global_memory_GPUPf)
        /*0038*/ 	.word	0x00000008


	//----- nvinfo : EIATTR_FRAME_SIZE
	.align		4
.L_9:
        /*003c*/ 	.byte	0x04, 0x11
        /*003e*/ 	.short	(.L_11 - .L_10)
	.align		4
.L_10:
        /*0040*/ 	.word	index@(_Z21use_global_memory_GPUPf)
        /*0044*/ 	.word	0x00000000


	//----- nvinfo : EIATTR_MIN_STACK_SIZE
	.align		4
.L_11:
        /*0048*/ 	.byte	0x04, 0x12
        /*004a*/ 	.short	(.L_13 - .L_12)
	.align		4
.L_12:
        /*004c*/ 	.word	index@(_Z21use_global_memory_GPUPf)
        /*0050*/ 	.word	0x00000000


	//----- nvinfo : EIATTR_MIN_STACK_SIZE
	.align		4
.L_13:
        /*0054*/ 	.byte	0x04, 0x12
        /*0056*/ 	.short	(.L_15 - .L_14)
	.align		4
.L_14:
        /*0058*/ 	.word	index@(_Z20use_local_memory_GPUf)
        /*005c*/ 	.word	0x00000000


	//----- nvinfo : EIATTR_MIN_STACK_SIZE
	.align		4
.L_15:
        /*0060*/ 	.byte	0x04, 0x12
        /*0062*/ 	.short	(.L_17 - .L_16)
	.align		4
.L_16:
        /*0064*/ 	.word	index@(_Z10vector_addPiPKiS1_i)
        /*0068*/ 	.word	0x00000000
.L_17:


//--------------------- .nv.compat                --------------------------
	.section	.nv.compat,"",@"SHT_CUDA_COMPAT_INFO"
	.align	4
        /*0000*/ 	.byte	0x02, 0x09, 0x00, 0x00, 0x02, 0x02, 0x01, 0x00, 0x02, 0x05, 0x05, 0x00, 0x03, 0x07, 0x01, 0x01
        /*0010*/ 	.byte	0x02, 0x03, 0x00, 0x00, 0x02, 0x06, 0x01, 0x00, 0x04, 0x0b, 0x08, 0x00, 0x09, 0x00, 0x00, 0x00
        /*0020*/ 	.byte	0x00, 0x00, 0x00, 0x00


//--------------------- .nv.info._Z21use_global_memory_GPUPf --------------------------
	.section	.nv.info._Z21use_global_memory_GPUPf,"",@"SHT_CUDA_INFO"
	.sectionflags	@""
	.align	4


	//----- nvinfo : EIATTR_CUDA_API_VERSION
	.align		4
        /*0000*/ 	.byte	0x04, 0x37
        /*0002*/ 	.short	(.L_19 - .L_18)
.L_18:
        /*0004*/ 	.word	0x00000082


	//----- nvinfo : EIATTR_KPARAM_INFO
	.align		4
.L_19:
        /*0008*/ 	.byte	0x04, 0x17
        /*000a*/ 	.short	(.L_21 - .L_20)
.L_20:
        /*000c*/ 	.word	0x00000000
        /*0010*/ 	.short	0x0000
        /*0012*/ 	.short	0x0000
        /*0014*/ 	.byte	0x00, 0xf5, 0x21, 0x00


	//----- nvinfo : EIATTR_SPARSE_MMA_MASK
	.align		4
.L_21:
        /*0018*/ 	.byte	0x03, 0x50
        /*001a*/ 	.short	0x0000


	//----- nvinfo : EIATTR_MAXREG_COUNT
	.align		4
        /*001c*/ 	.byte	0x03, 0x1b
        /*001e*/ 	.short	0x00ff


	//----- nvinfo : EIATTR_MERCURY_ISA_VERSION
	.align		4
        /*0020*/ 	.byte	0x03, 0x5f
        /*0022*/ 	.short	0x0101


	//----- nvinfo : EIATTR_VRC_CTA_INIT_COUNT
	.align		4
        /*0024*/ 	.byte	0x02, 0x4a
	.zero		1
	.zero		1


	//----- nvinfo : EIATTR_EXIT_INSTR_OFFSETS
	.align		4
        /*0028*/ 	.byte	0x04, 0x1c
        /*002a*/ 	.short	(.L_23 - .L_22)


	//   ....[0]....
.L_22:
        /*002c*/ 	.word	0x00000080


	//----- nvinfo : EIATTR_CBANK_PARAM_SIZE
	.align		4
.L_23:
        /*0030*/ 	.byte	0x03, 0x19
        /*0032*/ 	.short	0x0008


	//----- nvinfo : EIATTR_PARAM_CBANK
	.align		4
        /*0034*/ 	.byte	0x04, 0x0a
        /*0036*/ 	.short	(.L_25 - .L_24)
	.align		4
.L_24:
        /*0038*/ 	.word	index@(.nv.constant0._Z21use_global_memory_GPUPf)
        /*003c*/ 	.short	0x0380
        /*003e*/ 	.short	0x0008


	//----- nvinfo : EIATTR_SW_WAR
	.align		4
.L_25:
        /*0040*/ 	.byte	0x04, 0x36
        /*0042*/ 	.short	(.L_27 - .L_26)
.L_26:
        /*0044*/ 	.word	0x00000008
.L_27:


//--------------------- .nv.info._Z20use_local_memory_GPUf --------------------------
	.section	.nv.info._Z20use_local_memory_GPUf,"",@"SHT_CUDA_INFO"
	.sectionflags	@""
	.align	4


	//----- nvinfo : EIATTR_CUDA_API_VERSION
	.align		4
        /*0000*/ 	.byte	0x04, 0x37
        /*0002*/ 	.short	(.L_29 - .L_28)
.L_28:
        /*0004*/ 	.word	0x00000082


	//----- nvinfo : EIATTR_KPARAM_INFO
	.align		4
.L_29:
        /*0008*/ 	.byte	0x04, 0x17
        /*000a*/ 	.short	(.L_31 - .L_30)
.L_30:
        /*000c*/ 	.word	0x00000000
        /*0010*/ 	.short	0x0000
        /*0012*/ 	.short	0x0000
        /*0014*/ 	.byte	0x00, 0xf0, 0x11, 0x00


	//----- nvinfo : EIATTR_SPARSE_MMA_MASK
	.align		4
.L_31:
        /*0018*/ 	.byte	0x03, 0x50
        /*001a*/ 	.short	0x0000


	//----- nvinfo : EIATTR_MAXREG_COUNT
	.align		4
        /*001c*/ 	.byte	0x03, 0x1b
        /*001e*/ 	.short	0x00ff


	//----- nvinfo : EIATTR_MERCURY_ISA_VERSION
	.align		4
        /*0020*/ 	.byte	0x03, 0x5f
        /*0022*/ 	.short	0x0101


	//----- nvinfo : EIATTR_VRC_CTA_INIT_COUNT
	.align		4
        /*0024*/ 	.byte	0x02, 0x4a
	.zero		1
	.zero		1


	//----- nvinfo : EIATTR_EXIT_INSTR_OFFSETS
	.align		4
        /*0028*/ 	.byte	0x04, 0x1c
        /*002a*/ 	.short	(.L_33 - .L_32)


	//   ....[0]....
.L_32:
        /*002c*/ 	.word	0x00000010


	//----- nvinfo : EIATTR_CBANK_PARAM_SIZE
	.align		4
.L_33:
        /*0030*/ 	.byte	0x03, 0x19
        /*0032*/ 	.short	0x0004


	//----- nvinfo : EIATTR_PARAM_CBANK
	.align		4
        /*0034*/ 	.byte	0x04, 0x0a
        /*0036*/ 	.short	(.L_35 - .L_34)
	.align		4
.L_34:
        /*0038*/ 	.word	index@(.nv.constant0._Z20use_local_memory_GPUf)
        /*003c*/ 	.short	0x0380
        /*003e*/ 	.short	0x0004


	//----- nvinfo : EIATTR_SW_WAR
	.align		4
.L_35:
        /*0040*/ 	.byte	0x04, 0x36
        /*0042*/ 	.short	(.L_37 - .L_36)
.L_36:
        /*0044*/ 	.word	0x00000008
.L_37:


//--------------------- .nv.info._Z10vector_addPiPKiS1_i --------------------------
	.section	.nv.info._Z10vector_addPiPKiS1_i,"",@"SHT_CUDA_INFO"
	.sectionflags	@""
	.align	4


	//----- nvinfo : EIATTR_CUDA_API_VERSION
	.align		4
        /*0000*/ 	.byte	0x04, 0x37
        /*0002*/ 	.short	(.L_39 - .L_38)
.L_38:
        /*0004*/ 	.word	0x00000082


	//----- nvinfo : EIATTR_KPARAM_INFO
	.align		4
.L_39:
        /*0008*/ 	.byte	0x04, 0x17
        /*000a*/ 	.short	(.L_41 - .L_40)
.L_40:
        /*000c*/ 	.word	0x00000000
        /*0010*/ 	.short	0x0003
        /*0012*/ 	.short	0x0018
        /*0014*/ 	.byte	0x00, 0xf0, 0x11, 0x00


	//----- nvinfo : EIATTR_KPARAM_INFO
	.align		4
.L_41:
        /*0018*/ 	.byte	0x04, 0x17
        /*001a*/ 	.short	(.L_43 - .L_42)
.L_42:
        /*001c*/ 	.word	0x00000000
        /*0020*/ 	.short	0x0002
        /*0022*/ 	.short	0x0010
        /*0024*/ 	.byte	0x00, 0xf5, 0x21, 0x00


	//----- nvinfo : EIATTR_KPARAM_INFO
	.align		4
.L_43:
        /*0028*/ 	.byte	0x04, 0x17
        /*002a*/ 	.short	(.L_45 - .L_44)
.L_44:
        /*002c*/ 	.word	0x00000000
        /*0030*/ 	.short	0x0001
        /*0032*/ 	.short	0x0008
        /*0034*/ 	.byte	0x00, 0xf5, 0x21, 0x00


	//----- nvinfo : EIATTR_KPARAM_INFO
	.align		4
.L_45:
        /*0038*/ 	.byte	0x04, 0x17
        /*003a*/ 	.short	(.L_47 - .L_46)
.L_46:
        /*003c*/ 	.word	0x00000000
        /*0040*/ 	.short	0x0000
        /*0042*/ 	.short	0x0000
        /*0044*/ 	.byte	0x00, 0xf5, 0x21, 0x00


	//----- nvinfo : EIATTR_SPARSE_MMA_MASK
	.align		4
.L_47:
        /*0048*/ 	.byte	0x03, 0x50
        /*004a*/ 	.short	0x0000


	//----- nvinfo : EIATTR_MAXREG_COUNT
	.align		4
        /*004c*/ 	.byte	0x03, 0x1b
        /*004e*/ 	.short	0x00ff


	//----- nvinfo : EIATTR_MERCURY_ISA_VERSION
	.align		4
        /*0050*/ 	.byte	0x03, 0x5f
        /*0052*/ 	.short	0x0101


	//----- nvinfo : EIATTR_VRC_CTA_INIT_COUNT
	.align		4
        /*0054*/ 	.byte	0x02, 0x4a
	.zero		1
	.zero		1


	//----- nvinfo : EIATTR_EXIT_INSTR_OFFSETS
	.align		4
        /*0058*/ 	.byte	0x04, 0x1c
        /*005a*/ 	.short	(.L_49 - .L_48)


	//   ....[0]....
.L_48:
        /*005c*/ 	.word	0x00000070


	//   ....[1]....
        /*0060*/ 	.word	0x00000130


	//----- nvinfo : EIATTR_CBANK_PARAM_SIZE
	.align		4
.L_49:
        /*0064*/ 	.byte	0x03, 0x19
        /*0066*/ 	.short	0x001c


	//----- nvinfo : EIATTR_PARAM_CBANK
	.align		4
        /*0068*/ 	.byte	0x04, 0x0a
        /*006a*/ 	.short	(.L_51 - .L_50)
	.align		4
.L_50:
        /*006c*/ 	.word	index@(.nv.constant0._Z10vector_addPiPKiS1_i)
        /*0070*/ 	.short	0x0380
        /*0072*/ 	.short	0x001c


	//----- nvinfo : EIATTR_SW_WAR
	.align		4
.L_51:
        /*0074*/ 	.byte	0x04, 0x36
        /*0076*/ 	.short	(.L_53 - .L_52)
.L_52:
        /*0078*/ 	.word	0x00000008
.L_53:


//--------------------- .nv.callgraph             --------------------------
	.section	.nv.callgraph,"",@"SHT_CUDA_CALLGRAPH"
	.align	4
	.sectionentsize	8
	.align		4
        /*0000*/ 	.word	0x00000000
	.align		4
        /*0004*/ 	.word	0xffffffff
	.align		4
        /*0008*/ 	.word	0x00000000
	.align		4
        /*000c*/ 	.word	0xfffffffe
	.align		4
        /*0010*/ 	.word	0x00000000
	.align		4
        /*0014*/ 	.word	0xfffffffd
	.align		4
        /*0018*/ 	.word	0x00000000
	.align		4
        /*001c*/ 	.word	0xfffffffc


//--------------------- .text._Z21use_global_memory_GPUPf --------------------------
	.section	.text._Z21use_global_memory_GPUPf,"ax",@progbits
	.align	128
        .global         _Z21use_global_memory_GPUPf
        .type           _Z21use_global_memory_GPUPf,@function
        .size           _Z21use_global_memory_GPUPf,(.L_x_3 - _Z21use_global_memory_GPUPf)
        .other          _Z21use_global_memory_GPUPf,@"STO_CUDA_ENTRY STV_DEFAULT"
_Z21use_global_memory_GPUPf:
.text._Z21use_global_memory_GPUPf:
[----:B------:R-:W-:Y:S01]  /*0000*/  LDC R1, c[0x0][0x37c] ;  /* 0x0000df00ff017b82 */ /* 0x000fe20000000800 */
[----:B------:R-:W0:Y:S07]  /*0010*/  S2R R5, SR_TID.X ;  /* 0x0000000000057919 */ /* 0x000e2e0000002100 */
[----:B------:R-:W1:Y:S01]  /*0020*/  LDC.64 R2, c[0x0][0x380] ;  /* 0x0000e000ff027b82 */ /* 0x000e620000000a00 */
[----:B------:R-:W2:Y:S01]  /*0030*/  LDCU.64 UR4, c[0x0][0x358] ;  /* 0x00006b00ff0477ac */ /* 0x000ea20008000a00 */
[C---:B0-----:R-:W-:Y:S01]  /*0040*/  SHF.L.U32 R0, R5.reuse, 0x1, RZ ;  /* 0x0000000105007819 */ /* 0x041fe200000006ff */
[----:B-1----:R-:W-:-:S03]  /*0050*/  IMAD.WIDE.U32 R2, R5, 0x4, R2 ;  /* 0x0000000405027825 */ /* 0x002fc600078e0002 */
[----:B------:R-:W-:-:S05]  /*0060*/  I2FP.F32.U32 R5, R0 ;  /* 0x0000000000057245 */ /* 0x000fca0000201000 */
[----:B--2---:R-:W-:Y:S01]  /*0070*/  STG.E desc[UR4][R2.64], R5 ;  /* 0x0000000502007986 */ /* 0x004fe2000c101904 */
[----:B------:R-:W-:Y:S05]  /*0080*/  EXIT ;  /* 0x000000000000794d */ /* 0x000fea0003800000 */
.L_x_0:
[----:B------:R-:W-:-:S00]  /*0090*/  BRA `(.L_x_0) ;  /* 0xfffffffc00fc7947 */ /* 0x000fc0000383ffff */
[----:B------:R-:W-:-:S00]  /*00a0*/  NOP ;  /* 0x0000000000007918 */ /* 0x000fc00000000000 */
        /* <DEDUP_REMOVED lines=13> */
.L_x_3:


//--------------------- .text._Z20use_local_memory_GPUf --------------------------
	.section	.text._Z20use_local_memory_GPUf,"ax",@progbits
	.align	128
        .global         _Z20use_local_memory_GPUf
        .type           _Z20use_local_memory_GPUf,@function
        .size           _Z20use_local_memory_GPUf,(.L_x_4 - _Z20use_local_memory_GPUf)
        .other          _Z20use_local_memory_GPUf,@"STO_CUDA_ENTRY STV_DEFAULT"
_Z20use_local_memory_GPUf:
.text._Z20use_local_memory_GPUf:
[----:B------:R-:W-:Y:S01]  /*0000*/  LDC R1, c[0x0][0x37c] ;  /* 0x0000df00ff017b82 */ /* 0x000fe20000000800 */
[----:B------:R-:W-:Y:S05]  /*0010*/  EXIT ;  /* 0x000000000000794d */ /* 0x000fea0003800000 */
.L_x_1:
        /* <DEDUP_REMOVED lines=14> */
.L_x_4:


//--------------------- .text._Z10vector_addPiPKiS1_i --------------------------
	.section	.text._Z10vector_addPiPKiS1_i,"ax",@progbits
	.align	128
        .global         _Z10vector_addPiPKiS1_i
        .type           _Z10vector_addPiPKiS1_i,@function
        .size           _Z10vector_addPiPKiS1_i,(.L_x_5 - _Z10vector_addPiPKiS1_i)
        .other          _Z10vector_addPiPKiS1_i,@"STO_CUDA_ENTRY STV_DEFAULT"
_Z10vector_addPiPKiS1_i:
.text._Z10vector_addPiPKiS1_i:
[----:B------:R-:W-:Y:S01]  /*0000*/  LDC R1, c[0x0][0x37c] ;  /* 0x0000df00ff017b82 */ /* 0x000fe20000000800 */
[----:B------:R-:W0:Y:S07]  /*0010*/  S2R R0, SR_TID.X ;  /* 0x0000000000007919 */ /* 0x000e2e0000002100 */
[----:B------:R-:W0:Y:S01]  /*0020*/  S2UR UR4, SR_CTAID.X ;  /* 0x00000000000479c3 */ /* 0x000e220000002500 */
[----:B------:R-:W1:Y:S07]  /*0030*/  LDCU UR5, c[0x0][0x398] ;  /* 0x00007300ff0577ac */ /* 0x000e6e0008000800 */
[----:B------:R-:W0:Y:S02]  /*0040*/  LDC R9, c[0x0][0x360] ;  /* 0x0000d800ff097b82 */ /* 0x000e240000000800 */
[----:B0-----:R-:W-:-:S05]  /*0050*/  IMAD R9, R9, UR4, R0 ;  /* 0x0000000409097c24 */ /* 0x001fca000f8e0200 */
[----:B-1----:R-:W-:-:S13]  /*0060*/  ISETP.GE.AND P0, PT, R9, UR5, PT ;  /* 0x0000000509007c0c */ /* 0x002fda000bf06270 */
[----:B------:R-:W-:Y:S05]  /*0070*/  @P0 EXIT ;  /* 0x000000000000094d */ /* 0x000fea0003800000 */
[----:B------:R-:W0:Y:S01]  /*0080*/  LDC.64 R2, c[0x0][0x388] ;  /* 0x0000e200ff027b82 */ /* 0x000e220000000a00 */
[----:B------:R-:W1:Y:S07]  /*0090*/  LDCU.64 UR4, c[0x0][0x358] ;  /* 0x00006b00ff0477ac */ /* 0x000e6e0008000a00 */
[----:B------:R-:W2:Y:S08]  /*00a0*/  LDC.64 R4, c[0x0][0x390] ;  /* 0x0000e400ff047b82 */ /* 0x000eb00000000a00 */
[----:B------:R-:W3:Y:S01]  /*00b0*/  LDC.64 R6, c[0x0][0x380] ;  /* 0x0000e000ff067b82 */ /* 0x000ee20000000a00 */
[----:B0-----:R-:W-:-:S06]  /*00c0*/  IMAD.WIDE R2, R9, 0x4, R2 ;  /* 0x0000000409027825 */ /* 0x001fcc00078e0202 */
[----:B-1----:R-:W4:Y:S01]  /*00d0*/  LDG.E R2, desc[UR4][R2.64] ;  /* 0x0000000402027981 */ /* 0x002f22000c1e1900 */
[----:B--2---:R-:W-:-:S06]  /*00e0*/  IMAD.WIDE R4, R9, 0x4, R4 ;  /* 0x0000000409047825 */ /* 0x004fcc00078e0204 */
[----:B------:R-:W4:Y:S01]  /*00f0*/  LDG.E R5, desc[UR4][R4.64] ;  /* 0x0000000404057981 */ /* 0x000f22000c1e1900 */
[----:B---3--:R-:W-:Y:S01]  /*0100*/  IMAD.WIDE R6, R9, 0x4, R6 ;  /* 0x0000000409067825 */ /* 0x008fe200078e0206 */
[----:B----4-:R-:W-:-:S05]  /*0110*/  IADD3 R9, PT, PT, R2, R5, RZ ;  /* 0x0000000502097210 */ /* 0x010fca0007ffe0ff */
[----:B------:R-:W-:Y:S01]  /*0120*/  STG.E desc[UR4][R6.64], R9 ;  /* 0x0000000906007986 */ /* 0x000fe2000c101904 */
[----:B------:R-:W-:Y:S05]  /*0130*/  EXIT ;  /* 0x000000000000794d */ /* 0x000fea0003800000 */
.L_x_2:
        /* <DEDUP_REMOVED lines=12> */
.L_x_5:


//--------------------- .nv.shared.reserved.0     --------------------------
	.section	.nv.shared.reserved.0,"aw",@nobits
	.weak		__nv_reservedSMEM_offset_0_alias
	.size		__nv_reservedSMEM_offset_0_alias, 0, 64
	.other		__nv_reservedSMEM_offset_0_alias,@"STO_CUDA_RESERVED_SHARED STV_DEFAULT"
__nv_reservedSMEM_offset_0_alias:
	.zero		0
	.zero		64


//--------------------- .nv.constant0._Z21use_global_memory_GPUPf --------------------------
	.section	.nv.constant0._Z21use_global_memory_GPUPf,"a",@progbits
	.sectionflags	@""
	.align	4
.nv.constant0._Z21use_global_memory_GPUPf:
	.zero		904


//--------------------- .nv.constant0._Z20use_local_memory_GPUf --------------------------
	.section	.nv.constant0._Z20use_local_memory_GPUf,"a",@progbits
	.sectionflags	@""
	.align	4
.nv.constant0._Z20use_local_memory_GPUf:
	.zero		900


//--------------------- .nv.constant0._Z10vector_addPiPKiS1_i --------------------------
	.section	.nv.constant0._Z10vector_addPiPKiS1_i,"a",@progbits
	.sectionflags	@""
	.align	4
.nv.constant0._Z10vector_addPiPKiS1_i:
	.zero		924


//--------------------- SYMBOLS --------------------------

	.type		.nv.reservedSmem.offset0,@object
	.size		.nv.reservedSmem.offset0,0x4
